//
// Generated by NVIDIA NVVM Compiler
//
// Compiler Build ID: CL-36424714
// Cuda compilation tools, release 13.0, V13.0.88
// Based on NVVM 20.0.0
//

.version 9.0
.target sm_100
.address_size 64

	// .globl	_Z16vectorArithmeticPfPKfS1_fi

.visible .entry _Z16vectorArithmeticPfPKfS1_fi(
	.param .u64 .ptr .align 1 _Z16vectorArithmeticPfPKfS1_fi_param_0,
	.param .u64 .ptr .align 1 _Z16vectorArithmeticPfPKfS1_fi_param_1,
	.param .u64 .ptr .align 1 _Z16vectorArithmeticPfPKfS1_fi_param_2,
	.param .f32 _Z16vectorArithmeticPfPKfS1_fi_param_3,
	.param .u32 _Z16vectorArithmeticPfPKfS1_fi_param_4
)
{
	.reg .pred 	%p<7>;
	.reg .b32 	%r<31>;
	.reg .b32 	%f<17>;
	.reg .b64 	%rd<25>;

	ld.param.u64 	%rd4, [_Z16vectorArithmeticPfPKfS1_fi_param_0];
	ld.param.u64 	%rd5, [_Z16vectorArithmeticPfPKfS1_fi_param_1];
	ld.param.u64 	%rd6, [_Z16vectorArithmeticPfPKfS1_fi_param_2];
	ld.param.f32 	%f1, [_Z16vectorArithmeticPfPKfS1_fi_param_3];
	ld.param.u32 	%r12, [_Z16vectorArithmeticPfPKfS1_fi_param_4];
	cvta.to.global.u64 	%rd1, %rd4;
	cvta.to.global.u64 	%rd2, %rd6;
	cvta.to.global.u64 	%rd3, %rd5;
	mov.u32 	%r13, %ctaid.x;
	mov.u32 	%r14, %ntid.x;
	mov.u32 	%r15, %tid.x;
	mad.lo.s32 	%r29, %r13, %r14, %r15;
	mov.u32 	%r16, %nctaid.x;
	mul.lo.s32 	%r2, %r16, %r14;
	setp.ge.s32 	%p1, %r29, %r12;
	@%p1 bra 	$L__BB0_7;
	add.s32 	%r17, %r29, %r2;
	max.s32 	%r18, %r12, %r17;
	setp.lt.s32 	%p2, %r17, %r12;
	selp.u32 	%r19, 1, 0, %p2;
	add.s32 	%r20, %r17, %r19;
	sub.s32 	%r21, %r18, %r20;
	div.u32 	%r22, %r21, %r2;
	add.s32 	%r3, %r22, %r19;
	and.b32  	%r23, %r3, 3;
	setp.eq.s32 	%p3, %r23, 3;
	@%p3 bra 	$L__BB0_4;
	add.s32 	%r24, %r3, 1;
	and.b32  	%r25, %r24, 3;
	neg.s32 	%r27, %r25;
$L__BB0_3:
	.pragma "nounroll";
	mul.wide.s32 	%rd7, %r29, 4;
	add.s64 	%rd8, %rd1, %rd7;
	add.s64 	%rd9, %rd2, %rd7;
	add.s64 	%rd10, %rd3, %rd7;
	ld.global.f32 	%f2, [%rd10];
	ld.global.f32 	%f3, [%rd9];
	fma.rn.f32 	%f4, %f1, %f2, %f3;
	st.global.f32 	[%rd8], %f4;
	add.s32 	%r29, %r29, %r2;
	add.s32 	%r27, %r27, 1;
	setp.ne.s32 	%p4, %r27, 0;
	@%p4 bra 	$L__BB0_3;
$L__BB0_4:
	setp.lt.u32 	%p5, %r3, 3;
	@%p5 bra 	$L__BB0_7;
	mul.wide.s32 	%rd15, %r2, 4;
	shl.b32 	%r26, %r2, 2;
$L__BB0_6:
	mul.wide.s32 	%rd11, %r29, 4;
	add.s64 	%rd12, %rd3, %rd11;
	ld.global.f32 	%f5, [%rd12];
	add.s64 	%rd13, %rd2, %rd11;
	ld.global.f32 	%f6, [%rd13];
	fma.rn.f32 	%f7, %f1, %f5, %f6;
	add.s64 	%rd14, %rd1, %rd11;
	st.global.f32 	[%rd14], %f7;
	add.s64 	%rd16, %rd12, %rd15;
	ld.global.f32 	%f8, [%rd16];
	add.s64 	%rd17, %rd13, %rd15;
	ld.global.f32 	%f9, [%rd17];
	fma.rn.f32 	%f10, %f1, %f8, %f9;
	add.s64 	%rd18, %rd14, %rd15;
	st.global.f32 	[%rd18], %f10;
	add.s64 	%rd19, %rd16, %rd15;
	ld.global.f32 	%f11, [%rd19];
	add.s64 	%rd20, %rd17, %rd15;
	ld.global.f32 	%f12, [%rd20];
	fma.rn.f32 	%f13, %f1, %f11, %f12;
	add.s64 	%rd21, %rd18, %rd15;
	st.global.f32 	[%rd21], %f13;
	add.s64 	%rd22, %rd19, %rd15;
	ld.global.f32 	%f14, [%rd22];
	add.s64 	%rd23, %rd20, %rd15;
	ld.global.f32 	%f15, [%rd23];
	fma.rn.f32 	%f16, %f1, %f14, %f15;
	add.s64 	%rd24, %rd21, %rd15;
	st.global.f32 	[%rd24], %f16;
	add.s32 	%r29, %r26, %r29;
	setp.lt.s32 	%p6, %r29, %r12;
	@%p6 bra 	$L__BB0_6;
$L__BB0_7:
	ret;

}


// ===== COMPILED SASS (sm_100) =====

	.target	sm_100

	.elftype	@"ET_EXEC"


//--------------------- .note.nv.tkinfo           --------------------------
	.section	.note.nv.tkinfo,"",@"SHT_NOTE"
	.sectionflags	@"SHF_NOTE_NV_TKINFO"
	.tkinfo
        /*0018*/ 	.word	0x00000002
        /*0030*/ 	.string	""
        /*0030*/ 	.string	"ptxas"
        /*0030*/ 	.string	"Cuda compilation tools, release 13.0, V13.0.88"
        /*0030*/ 	.string	"Build cuda_13.0.r13.0/compiler.36424714_0"
        /*0030*/ 	.string	"-arch sm_100 -m 64 "



//--------------------- .note.nv.cuinfo           --------------------------
	.section	.note.nv.cuinfo,"",@"SHT_NOTE"
	.sectionflags	@"SHF_NOTE_NV_CUINFO"
        /*0018*/ 	.short	0x0002
        /*001a*/ 	.short	0x0064
        /*001c*/ 	.short	0x0082
	.zero		2


//--------------------- .nv.info                  --------------------------
	.section	.nv.info,"",@"SHT_CUDA_INFO"
	.align	4


	//----- nvinfo : EIATTR_REGCOUNT
	.align		4
        /*0000*/ 	.byte	0x04, 0x2f
        /*0002*/ 	.short	(.L_1 - .L_0)
	.align		4
.L_0:
        /*0004*/ 	.word	index@(_Z16vectorArithmeticPfPKfS1_fi)
        /*0008*/ 	.word	0x0000001a


	//----- nvinfo : EIATTR_FRAME_SIZE
	.align		4
.L_1:
        /*000c*/ 	.byte	0x04, 0x11
        /*000e*/ 	.short	(.L_3 - .L_2)
	.align		4
.L_2:
        /*0010*/ 	.word	index@(_Z16vectorArithmeticPfPKfS1_fi)
        /*0014*/ 	.word	0x00000000


	//----- nvinfo : EIATTR_MIN_STACK_SIZE
	.align		4
.L_3:
        /*0018*/ 	.byte	0x04, 0x12
        /*001a*/ 	.short	(.L_5 - .L_4)
	.align		4
.L_4:
        /*001c*/ 	.word	index@(_Z16vectorArithmeticPfPKfS1_fi)
        /*0020*/ 	.word	0x00000000
.L_5:


//--------------------- .nv.compat                --------------------------
	.section	.nv.compat,"",@"SHT_CUDA_COMPAT_INFO"
	.align	4
        /*0000*/ 	.byte	0x02, 0x09, 0x00, 0x00, 0x02, 0x02, 0x01, 0x00, 0x02, 0x05, 0x05, 0x00, 0x03, 0x07, 0x01, 0x01
        /*0010*/ 	.byte	0x02, 0x03, 0x00, 0x00, 0x02, 0x06, 0x01, 0x00, 0x04, 0x0b, 0x08, 0x00, 0x09, 0x00, 0x00, 0x00
        /*0020*/ 	.byte	0x00, 0x00, 0x00, 0x00


//--------------------- .nv.info._Z16vectorArithmeticPfPKfS1_fi --------------------------
	.section	.nv.info._Z16vectorArithmeticPfPKfS1_fi,"",@"SHT_CUDA_INFO"
	.sectionflags	@""
	.align	4


	//----- nvinfo : EIATTR_CUDA_API_VERSION
	.align		4
        /*0000*/ 	.byte	0x04, 0x37
        /*0002*/ 	.short	(.L_7 - .L_6)
.L_6:
        /*0004*/ 	.word	0x00000082


	//----- nvinfo : EIATTR_KPARAM_INFO
	.align		4
.L_7:
        /*0008*/ 	.byte	0x04, 0x17
        /*000a*/ 	.short	(.L_9 - .L_8)
.L_8:
        /*000c*/ 	.word	0x00000000
        /*0010*/ 	.short	0x0004
        /*0012*/ 	.short	0x001c
        /*0014*/ 	.byte	0x00, 0xf0, 0x11, 0x00


	//----- nvinfo : EIATTR_KPARAM_INFO
	.align		4
.L_9:
        /*0018*/ 	.byte	0x04, 0x17
        /*001a*/ 	.short	(.L_11 - .L_10)
.L_10:
        /*001c*/ 	.word	0x00000000
        /*0020*/ 	.short	0x0003
        /*0022*/ 	.short	0x0018
        /*0024*/ 	.byte	0x00, 0xf0, 0x11, 0x00


	//----- nvinfo : EIATTR_KPARAM_INFO
	.align		4
.L_11:
        /*0028*/ 	.byte	0x04, 0x17
        /*002a*/ 	.short	(.L_13 - .L_12)
.L_12:
        /*002c*/ 	.word	0x00000000
        /*0030*/ 	.short	0x0002
        /*0032*/ 	.short	0x0010
        /*0034*/ 	.byte	0x00, 0xf5, 0x21, 0x00


	//----- nvinfo : EIATTR_KPARAM_INFO
	.align		4
.L_13:
        /*0038*/ 	.byte	0x04, 0x17
        /*003a*/ 	.short	(.L_15 - .L_14)
.L_14:
        /*003c*/ 	.word	0x00000000
        /*0040*/ 	.short	0x0001
        /*0042*/ 	.short	0x0008
        /*0044*/ 	.byte	0x00, 0xf5, 0x21, 0x00


	//----- nvinfo : EIATTR_KPARAM_INFO
	.align		4
.L_15:
        /*0048*/ 	.byte	0x04, 0x17
        /*004a*/ 	.short	(.L_17 - .L_16)
.L_16:
        /*004c*/ 	.word	0x00000000
        /*0050*/ 	.short	0x0000
        /*0052*/ 	.short	0x0000
        /*0054*/ 	.byte	0x00, 0xf5, 0x21, 0x00


	//----- nvinfo : EIATTR_SPARSE_MMA_MASK
	.align		4
.L_17:
        /*0058*/ 	.byte	0x03, 0x50
        /*005a*/ 	.short	0x0000


	//----- nvinfo : EIATTR_MAXREG_COUNT
	.align		4
        /*005c*/ 	.byte	0x03, 0x1b
        /*005e*/ 	.short	0x00ff


	//----- nvinfo : EIATTR_MERCURY_ISA_VERSION
	.align		4
        /*0060*/ 	.byte	0x03, 0x5f
        /*0062*/ 	.short	0x0101


	//----- nvinfo : EIATTR_VRC_CTA_INIT_COUNT
	.align		4
        /*0064*/ 	.byte	0x02, 0x4a
	.zero		1
	.zero		1


	//----- nvinfo : EIATTR_EXIT_INSTR_OFFSETS
	.align		4
        /*0068*/ 	.byte	0x04, 0x1c
        /*006a*/ 	.short	(.L_19 - .L_18)


	//   ....[0]....
.L_18:
        /*006c*/ 	.word	0x00000090


	//   ....[1]....
        /*0070*/ 	.word	0x000003c0


	//   ....[2]....
        /*0074*/ 	.word	0x000005f0


	//----- nvinfo : EIATTR_CRS_STACK_SIZE
	.align		4
.L_19:
        /*0078*/ 	.byte	0x04, 0x1e
        /*007a*/ 	.short	(.L_21 - .L_20)
.L_20:
        /*007c*/ 	.word	0x00000000


	//----- nvinfo : EIATTR_CBANK_PARAM_SIZE
	.align		4
.L_21:
        /*0080*/ 	.byte	0x03, 0x19
        /*0082*/ 	.short	0x0020


	//----- nvinfo : EIATTR_PARAM_CBANK
	.align		4
        /*0084*/ 	.byte	0x04, 0x0a
        /*0086*/ 	.short	(.L_23 - .L_22)
	.align		4
.L_22:
        /*0088*/ 	.word	index@(.nv.constant0._Z16vectorArithmeticPfPKfS1_fi)
        /*008c*/ 	.short	0x0380
        /*008e*/ 	.short	0x0020


	//----- nvinfo : EIATTR_SW_WAR
	.align		4
.L_23:
        /*0090*/ 	.byte	0x04, 0x36
        /*0092*/ 	.short	(.L_25 - .L_24)
.L_24:
        /*0094*/ 	.word	0x00000008
.L_25:


//--------------------- .nv.callgraph             --------------------------
	.section	.nv.callgraph,"",@"SHT_CUDA_CALLGRAPH"
	.align	4
	.sectionentsize	8
	.align		4
        /*0000*/ 	.word	0x00000000
	.align		4
        /*0004*/ 	.word	0xffffffff
	.align		4
        /*0008*/ 	.word	0x00000000
	.align		4
        /*000c*/ 	.word	0xfffffffe
	.align		4
        /*0010*/ 	.word	0x00000000
	.align		4
        /*0014*/ 	.word	0xfffffffd
	.align		4
        /*0018*/ 	.word	0x00000000
	.align		4
        /*001c*/ 	.word	0xfffffffc


//--------------------- .text._Z16vectorArithmeticPfPKfS1_fi --------------------------
	.section	.text._Z16vectorArithmeticPfPKfS1_fi,"ax",@progbits
	.align	128
        .global         _Z16vectorArithmeticPfPKfS1_fi
        .type           _Z16vectorArithmeticPfPKfS1_fi,@function
        .size           _Z16vectorArithmeticPfPKfS1_fi,(.L_x_5 - _Z16vectorArithmeticPfPKfS1_fi)
        .other          _Z16vectorArithmeticPfPKfS1_fi,@"STO_CUDA_ENTRY STV_DEFAULT"
_Z16vectorArithmeticPfPKfS1_fi:
.text._Z16vectorArithmeticPfPKfS1_fi:
[----:B------:R-:W-:Y:S01]  /*0000*/  LDC R1, c[0x0][0x37c] ;  /* 0x0000df00ff017b82 */ /* 0x000fe20000000800 */
[----:B------:R-:W0:Y:S07]  /*0010*/  S2R R3, SR_TID.X ;  /* 0x0000000000037919 */ /* 0x000e2e0000002100 */
[----:B------:R-:W0:Y:S01]  /*0020*/  S2UR UR4, SR_CTAID.X ;  /* 0x00000000000479c3 */ /* 0x000e220000002500 */
[----:B------:R-:W1:Y:S07]  /*0030*/  LDCU UR6, c[0x0][0x39c] ;  /* 0x00007380ff0677ac */ /* 0x000e6e0008000800 */
[----:B------:R-:W0:Y:S01]  /*0040*/  LDC R0, c[0x0][0x360] ;  /* 0x0000d800ff007b82 */ /* 0x000e220000000800 */
[----:B------:R-:W2:Y:S01]  /*0050*/  LDCU UR5, c[0x0][0x370] ;  /* 0x00006e00ff0577ac */ /* 0x000ea20008000800 */
[----:B0-----:R-:W-:-:S02]  /*0060*/  IMAD R3, R0, UR4, R3 ;  /* 0x0000000400037c24 */ /* 0x001fc4000f8e0203 */
[----:B--2---:R-:W-:-:S03]  /*0070*/  IMAD R0, R0, UR5, RZ ;  /* 0x0000000500007c24 */ /* 0x004fc6000f8e02ff */
[----:B-1----:R-:W-:-:S13]  /*0080*/  ISETP.GE.AND P0, PT, R3, UR6, PT ;  /* 0x0000000603007c0c */ /* 0x002fda000bf06270 */
[----:B------:R-:W-:Y:S05]  /*0090*/  @P0 EXIT ;  /* 0x000000000000094d */ /* 0x000fea0003800000 */
[----:B------:R-:W0:Y:S01]  /*00a0*/  I2F.U32.RP R8, R0 ;  /* 0x0000000000087306 */ /* 0x000e220000209000 */
[----:B------:R-:W-:Y:S01]  /*00b0*/  IADD3 R2, PT, PT, R0, R3, RZ ;  /* 0x0000000300027210 */ /* 0x000fe20007ffe0ff */
[----:B------:R-:W1:Y:S01]  /*00c0*/  LDCU UR8, c[0x0][0x398] ;  /* 0x00007300ff0877ac */ /* 0x000e620008000800 */
[----:B------:R-:W-:Y:S01]  /*00d0*/  IADD3 R9, PT, PT, RZ, -R0, RZ ;  /* 0x80000000ff097210 */ /* 0x000fe20007ffe0ff */
[----:B------:R-:W-:Y:S01]  /*00e0*/  BSSY.RECONVERGENT B0, `(.L_x_0) ;  /* 0x000002d000007945 */ /* 0x000fe20003800200 */
[C---:B------:R-:W-:Y:S01]  /*00f0*/  ISETP.GE.AND P0, PT, R2.reuse, UR6, PT ;  /* 0x0000000602007c0c */ /* 0x040fe2000bf06270 */
[----:B------:R-:W2:Y:S01]  /*0100*/  LDCU.64 UR4, c[0x0][0x358] ;  /* 0x00006b00ff0477ac */ /* 0x000ea20008000a00 */
[----:B------:R-:W-:Y:S02]  /*0110*/  VIMNMX R7, PT, PT, R2, UR6, !PT ;  /* 0x0000000602077c48 */ /* 0x000fe4000ffe0100 */
[----:B------:R-:W-:Y:S01]  /*0120*/  SEL R6, RZ, 0x1, P0 ;  /* 0x00000001ff067807 */ /* 0x000fe20000000000 */
[----:B------:R-:W3:Y:S01]  /*0130*/  LDCU UR7, c[0x0][0x398] ;  /* 0x00007300ff0777ac */ /* 0x000ee20008000800 */
[----:B------:R-:W-:-:S02]  /*0140*/  ISETP.NE.U32.AND P2, PT, R0, RZ, PT ;  /* 0x000000ff0000720c */ /* 0x000fc40003f45070 */
[----:B------:R-:W-:Y:S01]  /*0150*/  IADD3 R7, PT, PT, R7, -R2, -R6 ;  /* 0x8000000207077210 */ /* 0x000fe20007ffe806 */
[----:B0-----:R-:W0:Y:S02]  /*0160*/  MUFU.RCP R8, R8 ;  /* 0x0000000800087308 */ /* 0x001e240000001000 */
[----:B0-----:R-:W-:-:S06]  /*0170*/  IADD3 R4, PT, PT, R8, 0xffffffe, RZ ;  /* 0x0ffffffe08047810 */ /* 0x001fcc0007ffe0ff */
[----:B------:R0:W4:Y:S02]  /*0180*/  F2I.FTZ.U32.TRUNC.NTZ R5, R4 ;  /* 0x0000000400057305 */ /* 0x000124000021f000 */
[----:B0-----:R-:W-:Y:S02]  /*0190*/  HFMA2 R4, -RZ, RZ, 0, 0 ;  /* 0x00000000ff047431 */ /* 0x001fe400000001ff */
[----:B----4-:R-:W-:-:S04]  /*01a0*/  IMAD R9, R9, R5, RZ ;  /* 0x0000000509097224 */ /* 0x010fc800078e02ff */
[----:B------:R-:W-:-:S06]  /*01b0*/  IMAD.HI.U32 R8, R5, R9, R4 ;  /* 0x0000000905087227 */ /* 0x000fcc00078e0004 */
[----:B------:R-:W-:-:S05]  /*01c0*/  IMAD.HI.U32 R5, R8, R7, RZ ;  /* 0x0000000708057227 */ /* 0x000fca00078e00ff */
[----:B------:R-:W-:-:S05]  /*01d0*/  IADD3 R2, PT, PT, -R5, RZ, RZ ;  /* 0x000000ff05027210 */ /* 0x000fca0007ffe1ff */
[----:B------:R-:W-:-:S05]  /*01e0*/  IMAD R7, R0, R2, R7 ;  /* 0x0000000200077224 */ /* 0x000fca00078e0207 */
[----:B------:R-:W-:-:S13]  /*01f0*/  ISETP.GE.U32.AND P0, PT, R7, R0, PT ;  /* 0x000000000700720c */ /* 0x000fda0003f06070 */
[----:B------:R-:W-:Y:S02]  /*0200*/  @P0 IADD3 R7, PT, PT, -R0, R7, RZ ;  /* 0x0000000700070210 */ /* 0x000fe40007ffe1ff */
[----:B------:R-:W-:Y:S02]  /*0210*/  @P0 IADD3 R5, PT, PT, R5, 0x1, RZ ;  /* 0x0000000105050810 */ /* 0x000fe40007ffe0ff */
[----:B------:R-:W-:-:S13]  /*0220*/  ISETP.GE.U32.AND P1, PT, R7, R0, PT ;  /* 0x000000000700720c */ /* 0x000fda0003f26070 */
[----:B------:R-:W-:Y:S02]  /*0230*/  @P1 IADD3 R5, PT, PT, R5, 0x1, RZ ;  /* 0x0000000105051810 */ /* 0x000fe40007ffe0ff */
[----:B------:R-:W-:-:S04]  /*0240*/  @!P2 LOP3.LUT R5, RZ, R0, RZ, 0x33, !PT ;  /* 0x00000000ff05a212 */ /* 0x000fc800078e33ff */
[----:B------:R-:W-:-:S04]  /*0250*/  IADD3 R2, PT, PT, R6, R5, RZ ;  /* 0x0000000506027210 */ /* 0x000fc80007ffe0ff */
[C---:B------:R-:W-:Y:S02]  /*0260*/  LOP3.LUT R4, R2.reuse, 0x3, RZ, 0xc0, !PT ;  /* 0x0000000302047812 */ /* 0x040fe400078ec0ff */
[----:B------:R-:W-:Y:S02]  /*0270*/  ISETP.GE.U32.AND P1, PT, R2, 0x3, PT ;  /* 0x000000030200780c */ /* 0x000fe40003f26070 */
[----:B------:R-:W-:-:S13]  /*0280*/  ISETP.NE.AND P0, PT, R4, 0x3, PT ;  /* 0x000000030400780c */ /* 0x000fda0003f05270 */
[----:B-123--:R-:W-:Y:S05]  /*0290*/  @!P0 BRA `(.L_x_1) ;  /* 0x0000000000448947 */ /* 0x00efea0003800000 */
[----:B------:R-:W0:Y:S01]  /*02a0*/  LDC.64 R4, c[0x0][0x390] ;  /* 0x0000e400ff047b82 */ /* 0x000e220000000a00 */
[----:B------:R-:W-:-:S04]  /*02b0*/  IADD3 R2, PT, PT, R2, 0x1, RZ ;  /* 0x0000000102027810 */ /* 0x000fc80007ffe0ff */
[----:B------:R-:W-:-:S03]  /*02c0*/  LOP3.LUT R2, R2, 0x3, RZ, 0xc0, !PT ;  /* 0x0000000302027812 */ /* 0x000fc600078ec0ff */
[----:B------:R-:W1:Y:S01]  /*02d0*/  LDC.64 R6, c[0x0][0x380] ;  /* 0x0000e000ff067b82 */ /* 0x000e620000000a00 */
[----:B------:R-:W-:-:S07]  /*02e0*/  IADD3 R2, PT, PT, -R2, RZ, RZ ;  /* 0x000000ff02027210 */ /* 0x000fce0007ffe1ff */
[----:B------:R-:W2:Y:S02]  /*02f0*/  LDC.64 R8, c[0x0][0x388] ;  /* 0x0000e200ff087b82 */ /* 0x000ea40000000a00 */
.L_x_2:
[----:B0-----:R-:W-:-:S04]  /*0300*/  IMAD.WIDE R12, R3, 0x4, R4 ;  /* 0x00000004030c7825 */ /* 0x001fc800078e0204 */
[C---:B--2---:R-:W-:Y:S02]  /*0310*/  IMAD.WIDE R14, R3.reuse, 0x4, R8 ;  /* 0x00000004030e7825 */ /* 0x044fe400078e0208 */
[----:B------:R-:W2:Y:S04]  /*0320*/  LDG.E R13, desc[UR4][R12.64] ;  /* 0x000000040c0d7981 */ /* 0x000ea8000c1e1900 */
[----:B------:R-:W2:Y:S01]  /*0330*/  LDG.E R14, desc[UR4][R14.64] ;  /* 0x000000040e0e7981 */ /* 0x000ea2000c1e1900 */
[----:B-1-3--:R-:W-:Y:S01]  /*0340*/  IMAD.WIDE R10, R3, 0x4, R6 ;  /* 0x00000004030a7825 */ /* 0x00afe200078e0206 */
[----:B------:R-:W-:Y:S02]  /*0350*/  IADD3 R2, PT, PT, R2, 0x1, RZ ;  /* 0x0000000102027810 */ /* 0x000fe40007ffe0ff */
[----:B------:R-:W-:-:S02]  /*0360*/  IADD3 R3, PT, PT, R0, R3, RZ ;  /* 0x0000000300037210 */ /* 0x000fc40007ffe0ff */
[----:B------:R-:W-:Y:S01]  /*0370*/  ISETP.NE.AND P0, PT, R2, RZ, PT ;  /* 0x000000ff0200720c */ /* 0x000fe20003f05270 */
[----:B--2---:R-:W-:-:S05]  /*0380*/  FFMA R17, R14, UR7, R13 ;  /* 0x000000070e117c23 */ /* 0x004fca000800000d */
[----:B------:R3:W-:Y:S07]  /*0390*/  STG.E desc[UR4][R10.64], R17 ;  /* 0x000000110a007986 */ /* 0x0007ee000c101904 */
[----:B------:R-:W-:Y:S05]  /*03a0*/  @P0 BRA `(.L_x_2) ;  /* 0xfffffffc00d40947 */ /* 0x000fea000383ffff */
.L_x_1:
[----:B------:R-:W-:Y:S05]  /*03b0*/  BSYNC.RECONVERGENT B0 ;  /* 0x0000000000007941 */ /* 0x000fea0003800200 */
.L_x_0:
[----:B------:R-:W-:Y:S05]  /*03c0*/  @!P1 EXIT ;  /* 0x000000000000994d */ /* 0x000fea0003800000 */
.L_x_3:
[----:B------:R-:W3:Y:S08]  /*03d0*/  LDC.64 R4, c[0x0][0x388] ;  /* 0x0000e200ff047b82 */ /* 0x000ef00000000a00 */
[----:B------:R-:W0:Y:S01]  /*03e0*/  LDC.64 R6, c[0x0][0x390] ;  /* 0x0000e400ff067b82 */ /* 0x000e220000000a00 */
[----:B---3--:R-:W-:-:S07]  /*03f0*/  IMAD.WIDE R10, R3, 0x4, R4 ;  /* 0x00000004030a7825 */ /* 0x008fce00078e0204 */
[----:B------:R-:W1:Y:S01]  /*0400*/  LDC.64 R4, c[0x0][0x380] ;  /* 0x0000e000ff047b82 */ /* 0x000e620000000a00 */
[----:B--2---:R-:W2:Y:S01]  /*0410*/  LDG.E R2, desc[UR4][R10.64] ;  /* 0x000000040a027981 */ /* 0x004ea2000c1e1900 */
[----:B0-----:R-:W-:-:S05]  /*0420*/  IMAD.WIDE R12, R3, 0x4, R6 ;  /* 0x00000004030c7825 */ /* 0x001fca00078e0206 */
[----:B------:R-:W2:Y:S01]  /*0430*/  LDG.E R7, desc[UR4][R12.64] ;  /* 0x000000040c077981 */ /* 0x000ea2000c1e1900 */
[----:B-1----:R-:W-:-:S04]  /*0440*/  IMAD.WIDE R16, R3, 0x4, R4 ;  /* 0x0000000403107825 */ /* 0x002fc800078e0204 */
[----:B------:R-:W-:-:S04]  /*0450*/  IMAD.WIDE R4, R0, 0x4, R10 ;  /* 0x0000000400047825 */ /* 0x000fc800078e020a */
[----:B--2---:R-:W-:Y:S01]  /*0460*/  FFMA R19, R2, UR8, R7 ;  /* 0x0000000802137c23 */ /* 0x004fe20008000007 */
[----:B------:R-:W-:-:S04]  /*0470*/  IMAD.WIDE R6, R0, 0x4, R12 ;  /* 0x0000000400067825 */ /* 0x000fc800078e020c */
[----:B------:R0:W-:Y:S04]  /*0480*/  STG.E desc[UR4][R16.64], R19 ;  /* 0x0000001310007986 */ /* 0x0001e8000c101904 */
[----:B------:R-:W2:Y:S04]  /*0490*/  LDG.E R2, desc[UR4][R4.64] ;  /* 0x0000000404027981 */ /* 0x000ea8000c1e1900 */
[----:B------:R-:W2:Y:S01]  /*04a0*/  LDG.E R15, desc[UR4][R6.64] ;  /* 0x00000004060f7981 */ /* 0x000ea2000c1e1900 */
[----:B------:R-:W-:-:S04]  /*04b0*/  IMAD.WIDE R8, R0, 0x4, R16 ;  /* 0x0000000400087825 */ /* 0x000fc800078e0210 */
[----:B------:R-:W-:-:S04]  /*04c0*/  IMAD.WIDE R10, R0, 0x4, R4 ;  /* 0x00000004000a7825 */ /* 0x000fc800078e0204 */
[----:B------:R-:W-:-:S04]  /*04d0*/  IMAD.WIDE R12, R0, 0x4, R6 ;  /* 0x00000004000c7825 */ /* 0x000fc800078e0206 */
[----:B--2---:R-:W-:-:S05]  /*04e0*/  FFMA R21, R2, UR8, R15 ;  /* 0x0000000802157c23 */ /* 0x004fca000800000f */
        /* <DEDUP_REMOVED lines=8> */
[----:B------:R-:W1:Y:S04]  /*0570*/  LDG.E R4, desc[UR4][R4.64] ;  /* 0x0000000404047981 */ /* 0x000e68000c1e1900 */
[----:B------:R-:W1:Y:S01]  /*0580*/  LDG.E R7, desc[UR4][R6.64] ;  /* 0x0000000406077981 */ /* 0x000e62000c1e1900 */
[C---:B0-----:R-:W-:Y:S01]  /*0590*/  IMAD.WIDE R16, R0.reuse, 0x4, R14 ;  /* 0x0000000400107825 */ /* 0x041fe200078e020e */
[----:B------:R-:W-:-:S04]  /*05a0*/  LEA R3, R0, R3, 0x2 ;  /* 0x0000000300037211 */ /* 0x000fc800078e10ff */
[----:B------:R-:W-:Y:S01]  /*05b0*/  ISETP.GE.AND P0, PT, R3, UR6, PT ;  /* 0x0000000603007c0c */ /* 0x000fe2000bf06270 */
[----:B-1----:R-:W-:-:S05]  /*05c0*/  FFMA R9, R4, UR8, R7 ;  /* 0x0000000804097c23 */ /* 0x002fca0008000007 */
[----:B------:R2:W-:Y:S07]  /*05d0*/  STG.E desc[UR4][R16.64], R9 ;  /* 0x0000000910007986 */ /* 0x0005ee000c101904 */
[----:B------:R-:W-:Y:S05]  /*05e0*/  @!P0 BRA `(.L_x_3) ;  /* 0xfffffffc00788947 */ /* 0x000fea000383ffff */
[----:B------:R-:W-:Y:S05]  /*05f0*/  EXIT ;  /* 0x000000000000794d */ /* 0x000fea0003800000 */
.L_x_4:
[----:B------:R-:W-:-:S00]  /*0600*/  BRA `(.L_x_4) ;  /* 0xfffffffc00fc7947 */ /* 0x000fc0000383ffff */
[----:B------:R-:W-:-:S00]  /*0610*/  NOP ;  /* 0x0000000000007918 */ /* 0x000fc00000000000 */
        /* <DEDUP_REMOVED lines=14> */
.L_x_5:


//--------------------- .nv.shared.reserved.0     --------------------------
	.section	.nv.shared.reserved.0,"aw",@nobits
	.weak		__nv_reservedSMEM_offset_0_alias
	.size		__nv_reservedSMEM_offset_0_alias, 0, 64
	.other		__nv_reservedSMEM_offset_0_alias,@"STO_CUDA_RESERVED_SHARED STV_DEFAULT"
__nv_reservedSMEM_offset_0_alias:
	.zero		0
	.zero		64


//--------------------- .nv.constant0._Z16vectorArithmeticPfPKfS1_fi --------------------------
	.section	.nv.constant0._Z16vectorArithmeticPfPKfS1_fi,"a",@progbits
	.sectionflags	@""
	.align	4
.nv.constant0._Z16vectorArithmeticPfPKfS1_fi:
	.zero		928


//--------------------- SYMBOLS --------------------------

	.type		.nv.reservedSmem.offset0,@object
	.size		.nv.reservedSmem.offset0,0x4
